//
// Generated by NVIDIA NVVM Compiler
//
// Compiler Build ID: CL-36424714
// Cuda compilation tools, release 13.0, V13.0.88
// Based on NVVM 20.0.0
//

.version 9.0
.target sm_100
.address_size 64

	// .globl	_Z5indexPfS_

.visible .entry _Z5indexPfS_(
	.param .u64 .ptr .align 1 _Z5indexPfS__param_0,
	.param .u64 .ptr .align 1 _Z5indexPfS__param_1
)
{
	.reg .b32 	%r<5>;
	.reg .b32 	%f<3>;
	.reg .b64 	%rd<8>;

	ld.param.u64 	%rd1, [_Z5indexPfS__param_0];
	ld.param.u64 	%rd2, [_Z5indexPfS__param_1];
	cvta.to.global.u64 	%rd3, %rd2;
	cvta.to.global.u64 	%rd4, %rd1;
	mov.u32 	%r1, %ntid.x;
	mov.u32 	%r2, %ctaid.x;
	mov.u32 	%r3, %tid.x;
	mad.lo.s32 	%r4, %r1, %r2, %r3;
	mul.wide.s32 	%rd5, %r4, 4;
	add.s64 	%rd6, %rd4, %rd5;
	ld.global.f32 	%f1, [%rd6];
	fma.rn.f32 	%f2, %f1, 0f3F9D70A4, 0f4015C28F;
	add.s64 	%rd7, %rd3, %rd5;
	st.global.f32 	[%rd7], %f2;
	ret;

}


// ===== COMPILED SASS (sm_100) =====

	.target	sm_100

	.elftype	@"ET_EXEC"


//--------------------- .note.nv.tkinfo           --------------------------
	.section	.note.nv.tkinfo,"",@"SHT_NOTE"
	.sectionflags	@"SHF_NOTE_NV_TKINFO"
	.tkinfo
        /*0018*/ 	.word	0x00000002
        /*0030*/ 	.string	""
        /*0030*/ 	.string	"ptxas"
        /*0030*/ 	.string	"Cuda compilation tools, release 13.0, V13.0.88"
        /*0030*/ 	.string	"Build cuda_13.0.r13.0/compiler.36424714_0"
        /*0030*/ 	.string	"-arch sm_100 -m 64 "



//--------------------- .note.nv.cuinfo           --------------------------
	.section	.note.nv.cuinfo,"",@"SHT_NOTE"
	.sectionflags	@"SHF_NOTE_NV_CUINFO"
        /*0018*/ 	.short	0x0002
        /*001a*/ 	.short	0x0064
        /*001c*/ 	.short	0x0082
	.zero		2


//--------------------- .nv.info                  --------------------------
	.section	.nv.info,"",@"SHT_CUDA_INFO"
	.align	4


	//----- nvinfo : EIATTR_REGCOUNT
	.align		4
        /*0000*/ 	.byte	0x04, 0x2f
        /*0002*/ 	.short	(.L_1 - .L_0)
	.align		4
.L_0:
        /*0004*/ 	.word	index@(_Z5indexPfS_)
        /*0008*/ 	.word	0x0000000c


	//----- nvinfo : EIATTR_FRAME_SIZE
	.align		4
.L_1:
        /*000c*/ 	.byte	0x04, 0x11
        /*000e*/ 	.short	(.L_3 - .L_2)
	.align		4
.L_2:
        /*0010*/ 	.word	index@(_Z5indexPfS_)
        /*0014*/ 	.word	0x00000000


	//----- nvinfo : EIATTR_MIN_STACK_SIZE
	.align		4
.L_3:
        /*0018*/ 	.byte	0x04, 0x12
        /*001a*/ 	.short	(.L_5 - .L_4)
	.align		4
.L_4:
        /*001c*/ 	.word	index@(_Z5indexPfS_)
        /*0020*/ 	.word	0x00000000
.L_5:


//--------------------- .nv.compat                --------------------------
	.section	.nv.compat,"",@"SHT_CUDA_COMPAT_INFO"
	.align	4
        /*0000*/ 	.byte	0x02, 0x09, 0x00, 0x00, 0x02, 0x02, 0x01, 0x00, 0x02, 0x05, 0x05, 0x00, 0x03, 0x07, 0x01, 0x01
        /*0010*/ 	.byte	0x02, 0x03, 0x00, 0x00, 0x02, 0x06, 0x01, 0x00, 0x04, 0x0b, 0x08, 0x00, 0x09, 0x00, 0x00, 0x00
        /*0020*/ 	.byte	0x00, 0x00, 0x00, 0x00


//--------------------- .nv.info._Z5indexPfS_     --------------------------
	.section	.nv.info._Z5indexPfS_,"",@"SHT_CUDA_INFO"
	.sectionflags	@""
	.align	4


	//----- nvinfo : EIATTR_CUDA_API_VERSION
	.align		4
        /*0000*/ 	.byte	0x04, 0x37
        /*0002*/ 	.short	(.L_7 - .L_6)
.L_6:
        /*0004*/ 	.word	0x00000082


	//----- nvinfo : EIATTR_KPARAM_INFO
	.align		4
.L_7:
        /*0008*/ 	.byte	0x04, 0x17
        /*000a*/ 	.short	(.L_9 - .L_8)
.L_8:
        /*000c*/ 	.word	0x00000000
        /*0010*/ 	.short	0x0001
        /*0012*/ 	.short	0x0008
        /*0014*/ 	.byte	0x00, 0xf5, 0x21, 0x00


	//----- nvinfo : EIATTR_KPARAM_INFO
	.align		4
.L_9:
        /*0018*/ 	.byte	0x04, 0x17
        /*001a*/ 	.short	(.L_11 - .L_10)
.L_10:
        /*001c*/ 	.word	0x00000000
        /*0020*/ 	.short	0x0000
        /*0022*/ 	.short	0x0000
        /*0024*/ 	.byte	0x00, 0xf5, 0x21, 0x00


	//----- nvinfo : EIATTR_SPARSE_MMA_MASK
	.align		4
.L_11:
        /*0028*/ 	.byte	0x03, 0x50
        /*002a*/ 	.short	0x0000


	//----- nvinfo : EIATTR_MAXREG_COUNT
	.align		4
        /*002c*/ 	.byte	0x03, 0x1b
        /*002e*/ 	.short	0x00ff


	//----- nvinfo : EIATTR_MERCURY_ISA_VERSION
	.align		4
        /*0030*/ 	.byte	0x03, 0x5f
        /*0032*/ 	.short	0x0101


	//----- nvinfo : EIATTR_VRC_CTA_INIT_COUNT
	.align		4
        /*0034*/ 	.byte	0x02, 0x4a
	.zero		1
	.zero		1


	//----- nvinfo : EIATTR_EXIT_INSTR_OFFSETS
	.align		4
        /*0038*/ 	.byte	0x04, 0x1c
        /*003a*/ 	.short	(.L_13 - .L_12)


	//   ....[0]....
.L_12:
        /*003c*/ 	.word	0x000000e0


	//----- nvinfo : EIATTR_CBANK_PARAM_SIZE
	.align		4
.L_13:
        /*0040*/ 	.byte	0x03, 0x19
        /*0042*/ 	.short	0x0010


	//----- nvinfo : EIATTR_PARAM_CBANK
	.align		4
        /*0044*/ 	.byte	0x04, 0x0a
        /*0046*/ 	.short	(.L_15 - .L_14)
	.align		4
.L_14:
        /*0048*/ 	.word	index@(.nv.constant0._Z5indexPfS_)
        /*004c*/ 	.short	0x0380
        /*004e*/ 	.short	0x0010


	//----- nvinfo : EIATTR_SW_WAR
	.align		4
.L_15:
        /*0050*/ 	.byte	0x04, 0x36
        /*0052*/ 	.short	(.L_17 - .L_16)
.L_16:
        /*0054*/ 	.word	0x00000008
.L_17:


//--------------------- .nv.callgraph             --------------------------
	.section	.nv.callgraph,"",@"SHT_CUDA_CALLGRAPH"
	.align	4
	.sectionentsize	8
	.align		4
        /*0000*/ 	.word	0x00000000
	.align		4
        /*0004*/ 	.word	0xffffffff
	.align		4
        /*0008*/ 	.word	0x00000000
	.align		4
        /*000c*/ 	.word	0xfffffffe
	.align		4
        /*0010*/ 	.word	0x00000000
	.align		4
        /*0014*/ 	.word	0xfffffffd
	.align		4
        /*0018*/ 	.word	0x00000000
	.align		4
        /*001c*/ 	.word	0xfffffffc


//--------------------- .text._Z5indexPfS_        --------------------------
	.section	.text._Z5indexPfS_,"ax",@progbits
	.align	128
        .global         _Z5indexPfS_
        .type           _Z5indexPfS_,@function
        .size           _Z5indexPfS_,(.L_x_1 - _Z5indexPfS_)
        .other          _Z5indexPfS_,@"STO_CUDA_ENTRY STV_DEFAULT"
_Z5indexPfS_:
.text._Z5indexPfS_:
[----:B------:R-:W-:Y:S01]  /*0000*/  LDC R1, c[0x0][0x37c] ;  /* 0x0000df00ff017b82 */ /* 0x000fe20000000800 */
[----:B------:R-:W0:Y:S07]  /*0010*/  S2R R7, SR_CTAID.X ;  /* 0x0000000000077919 */ /* 0x000e2e0000002500 */
[----:B------:R-:W1:Y:S01]  /*0020*/  LDC.64 R2, c[0x0][0x380] ;  /* 0x0000e000ff027b82 */ /* 0x000e620000000a00 */
[----:B------:R-:W0:Y:S01]  /*0030*/  LDCU UR6, c[0x0][0x360] ;  /* 0x00006c00ff0677ac */ /* 0x000e220008000800 */
[----:B------:R-:W0:Y:S01]  /*0040*/  S2R R0, SR_TID.X ;  /* 0x0000000000007919 */ /* 0x000e220000002100 */
[----:B------:R-:W2:Y:S05]  /*0050*/  LDCU.64 UR4, c[0x0][0x358] ;  /* 0x00006b00ff0477ac */ /* 0x000eaa0008000a00 */
[----:B------:R-:W3:Y:S01]  /*0060*/  LDC.64 R4, c[0x0][0x388] ;  /* 0x0000e200ff047b82 */ /* 0x000ee20000000a00 */
[----:B0-----:R-:W-:-:S04]  /*0070*/  IMAD R7, R7, UR6, R0 ;  /* 0x0000000607077c24 */ /* 0x001fc8000f8e0200 */
[----:B-1----:R-:W-:-:S06]  /*0080*/  IMAD.WIDE R2, R7, 0x4, R2 ;  /* 0x0000000407027825 */ /* 0x002fcc00078e0202 */
[----:B--2---:R-:W2:Y:S01]  /*0090*/  LDG.E R2, desc[UR4][R2.64] ;  /* 0x0000000402027981 */ /* 0x004ea2000c1e1900 */
[----:B------:R-:W-:Y:S02]  /*00a0*/  HFMA2 R9, -RZ, RZ, 1.9033203125, 9504 ;  /* 0x3f9d70a4ff097431 */ /* 0x000fe400000001ff */
[----:B---3--:R-:W-:-:S04]  /*00b0*/  IMAD.WIDE R4, R7, 0x4, R4 ;  /* 0x0000000407047825 */ /* 0x008fc800078e0204 */
[----:B--2---:R-:W-:-:S05]  /*00c0*/  FFMA R7, R2, R9, 2.3399999141693115234 ;  /* 0x4015c28f02077423 */ /* 0x004fca0000000009 */
[----:B------:R-:W-:Y:S01]  /*00d0*/  STG.E desc[UR4][R4.64], R7 ;  /* 0x0000000704007986 */ /* 0x000fe2000c101904 */
[----:B------:R-:W-:Y:S05]  /*00e0*/  EXIT ;  /* 0x000000000000794d */ /* 0x000fea0003800000 */
.L_x_0:
[----:B------:R-:W-:-:S00]  /*00f0*/  BRA `(.L_x_0) ;  /* 0xfffffffc00fc7947 */ /* 0x000fc0000383ffff */
[----:B------:R-:W-:-:S00]  /*0100*/  NOP ;  /* 0x0000000000007918 */ /* 0x000fc00000000000 */
[----:B------:R-:W-:-:S00]  /*0110*/  NOP ;  /* 0x0000000000007918 */ /* 0x000fc00000000000 */
[----:B------:R-:W-:-:S00]  /*0120*/  NOP ;  /* 0x0000000000007918 */ /* 0x000fc00000000000 */
[----:B------:R-:W-:-:S00]  /*0130*/  NOP ;  /* 0x0000000000007918 */ /* 0x000fc00000000000 */
[----:B------:R-:W-:-:S00]  /*0140*/  NOP ;  /* 0x0000000000007918 */ /* 0x000fc00000000000 */
[----:B------:R-:W-:-:S00]  /*0150*/  NOP ;  /* 0x0000000000007918 */ /* 0x000fc00000000000 */
[----:B------:R-:W-:-:S00]  /*0160*/  NOP ;  /* 0x0000000000007918 */ /* 0x000fc00000000000 */
[----:B------:R-:W-:-:S00]  /*0170*/  NOP ;  /* 0x0000000000007918 */ /* 0x000fc00000000000 */
.L_x_1:


//--------------------- .nv.shared.reserved.0     --------------------------
	.section	.nv.shared.reserved.0,"aw",@nobits
	.weak		__nv_reservedSMEM_offset_0_alias
	.size		__nv_reservedSMEM_offset_0_alias, 0, 64
	.other		__nv_reservedSMEM_offset_0_alias,@"STO_CUDA_RESERVED_SHARED STV_DEFAULT"
__nv_reservedSMEM_offset_0_alias:
	.zero		0
	.zero		64


//--------------------- .nv.constant0._Z5indexPfS_ --------------------------
	.section	.nv.constant0._Z5indexPfS_,"a",@progbits
	.sectionflags	@""
	.align	4
.nv.constant0._Z5indexPfS_:
	.zero		912


//--------------------- SYMBOLS --------------------------

	.type		.nv.reservedSmem.offset0,@object
	.size		.nv.reservedSmem.offset0,0x4
